	.headerflags	@"EF_CUDA_TEXMODE_UNIFIED EF_CUDA_64BIT_ADDRESS EF_CUDA_ACCELERATORS EF_CUDA_SM90 EF_CUDA_VIRTUAL_SM(EF_CUDA_SM90)"
	.elftype	@"ET_EXEC"


//--------------------- .nv.info                  --------------------------
	.section	.nv.info,"",@"SHT_CUDA_INFO"
	.align	4


	//----- nvinfo : EIATTR_REGCOUNT
	.align		4
        /*0000*/ 	.byte	0x04, 0x2f
        /*0002*/ 	.short	(.L_3 - .L_2)
	.align		4
.L_2:
        /*0004*/ 	.word	index@(triton_poi_fused__native_batch_norm_legit_no_training_leaky_relu_13)
        /*0008*/ 	.word	0x00000020


	//----- nvinfo : EIATTR_MIN_STACK_SIZE
	.align		4
.L_3:
        /*000c*/ 	.byte	0x04, 0x12
        /*000e*/ 	.short	(.L_5 - .L_4)
	.align		4
.L_4:
        /*0010*/ 	.word	index@(triton_poi_fused__native_batch_norm_legit_no_training_leaky_relu_13)
        /*0014*/ 	.word	0x00000000


	//----- nvinfo : EIATTR_FRAME_SIZE
	.align		4
.L_5:
        /*0018*/ 	.byte	0x04, 0x11
        /*001a*/ 	.short	(.L_7 - .L_6)
	.align		4
.L_6:
        /*001c*/ 	.word	index@(triton_poi_fused__native_batch_norm_legit_no_training_leaky_relu_13)
        /*0020*/ 	.word	0x00000000


	//----- nvinfo : EIATTR_MIN_STACK_SIZE
	.align		4
.L_7:
        /*0024*/ 	.byte	0x04, 0x12
        /*0026*/ 	.short	(.L_9 - .L_8)
	.align		4
.L_8:
        /*0028*/ 	.word	index@(triton_poi_fused__native_batch_norm_legit_no_training_leaky_relu_13)
        /*002c*/ 	.word	0x00000000
.L_9:


//--------------------- .nv.info.triton_poi_fused__native_batch_norm_legit_no_training_leaky_relu_13 --------------------------
	.section	.nv.info.triton_poi_fused__native_batch_norm_legit_no_training_leaky_relu_13,"",@"SHT_CUDA_INFO"
	.sectionflags	@""
	.align	4


	//----- nvinfo : EIATTR_CUDA_API_VERSION
	.align		4
        /*0000*/ 	.byte	0x04, 0x37
        /*0002*/ 	.short	(.L_11 - .L_10)
.L_10:
        /*0004*/ 	.word	0x0000007c


	//----- nvinfo : EIATTR_KPARAM_INFO
	.align		4
.L_11:
        /*0008*/ 	.byte	0x04, 0x17
        /*000a*/ 	.short	(.L_13 - .L_12)
.L_12:
        /*000c*/ 	.word	0x00000000
        /*0010*/ 	.short	0x0006
        /*0012*/ 	.short	0x0030
        /*0014*/ 	.byte	0x00, 0xf0, 0x11, 0x00


	//----- nvinfo : EIATTR_KPARAM_INFO
	.align		4
.L_13:
        /*0018*/ 	.byte	0x04, 0x17
        /*001a*/ 	.short	(.L_15 - .L_14)
.L_14:
        /*001c*/ 	.word	0x00000000
        /*0020*/ 	.short	0x0005
        /*0022*/ 	.short	0x0028
        /*0024*/ 	.byte	0x00, 0xf4, 0x21, 0x00


	//----- nvinfo : EIATTR_KPARAM_INFO
	.align		4
.L_15:
        /*0028*/ 	.byte	0x04, 0x17
        /*002a*/ 	.short	(.L_17 - .L_16)
.L_16:
        /*002c*/ 	.word	0x00000000
        /*0030*/ 	.short	0x0004
        /*0032*/ 	.short	0x0020
        /*0034*/ 	.byte	0x00, 0xf4, 0x21, 0x00


	//----- nvinfo : EIATTR_KPARAM_INFO
	.align		4
.L_17:
        /*0038*/ 	.byte	0x04, 0x17
        /*003a*/ 	.short	(.L_19 - .L_18)
.L_18:
        /*003c*/ 	.word	0x00000000
        /*0040*/ 	.short	0x0003
        /*0042*/ 	.short	0x0018
        /*0044*/ 	.byte	0x00, 0xf4, 0x21, 0x00


	//----- nvinfo : EIATTR_KPARAM_INFO
	.align		4
.L_19:
        /*0048*/ 	.byte	0x04, 0x17
        /*004a*/ 	.short	(.L_21 - .L_20)
.L_20:
        /*004c*/ 	.word	0x00000000
        /*0050*/ 	.short	0x0002
        /*0052*/ 	.short	0x0010
        /*0054*/ 	.byte	0x00, 0xf4, 0x21, 0x00


	//----- nvinfo : EIATTR_KPARAM_INFO
	.align		4
.L_21:
        /*0058*/ 	.byte	0x04, 0x17
        /*005a*/ 	.short	(.L_23 - .L_22)
.L_22:
        /*005c*/ 	.word	0x00000000
        /*0060*/ 	.short	0x0001
        /*0062*/ 	.short	0x0008
        /*0064*/ 	.byte	0x00, 0xf4, 0x21, 0x00


	//----- nvinfo : EIATTR_KPARAM_INFO
	.align		4
.L_23:
        /*0068*/ 	.byte	0x04, 0x17
        /*006a*/ 	.short	(.L_25 - .L_24)
.L_24:
        /*006c*/ 	.word	0x00000000
        /*0070*/ 	.short	0x0000
        /*0072*/ 	.short	0x0000
        /*0074*/ 	.byte	0x00, 0xf4, 0x21, 0x00


	//----- nvinfo : EIATTR_SPARSE_MMA_MASK
	.align		4
.L_25:
        /*0078*/ 	.byte	0x03, 0x50
        /*007a*/ 	.short	0x0000


	//----- nvinfo : EIATTR_MAXREG_COUNT
	.align		4
        /*007c*/ 	.byte	0x03, 0x1b
        /*007e*/ 	.short	0x00ff


	//----- nvinfo : EIATTR_EXIT_INSTR_OFFSETS
	.align		4
        /*0080*/ 	.byte	0x04, 0x1c
        /*0082*/ 	.short	(.L_27 - .L_26)


	//   ....[0]....
.L_26:
        /*0084*/ 	.word	0x00000710


	//----- nvinfo : EIATTR_REQNTID
	.align		4
.L_27:
        /*0088*/ 	.byte	0x04, 0x10
        /*008a*/ 	.short	(.L_29 - .L_28)
.L_28:
        /*008c*/ 	.word	0x00000080
        /*0090*/ 	.word	0x00000001
        /*0094*/ 	.word	0x00000001


	//----- nvinfo : EIATTR_CBANK_PARAM_SIZE
	.align		4
.L_29:
        /*0098*/ 	.byte	0x03, 0x19
        /*009a*/ 	.short	0x0034


	//----- nvinfo : EIATTR_PARAM_CBANK
	.align		4
        /*009c*/ 	.byte	0x04, 0x0a
        /*009e*/ 	.short	(.L_31 - .L_30)
	.align		4
.L_30:
        /*00a0*/ 	.word	index@(.nv.constant0.triton_poi_fused__native_batch_norm_legit_no_training_leaky_relu_13)
        /*00a4*/ 	.short	0x0210
        /*00a6*/ 	.short	0x0034


	//----- nvinfo : EIATTR_SW_WAR
	.align		4
.L_31:
        /*00a8*/ 	.byte	0x04, 0x36
        /*00aa*/ 	.short	(.L_33 - .L_32)
.L_32:
        /*00ac*/ 	.word	0x00000008
.L_33:


//--------------------- .nv.callgraph             --------------------------
	.section	.nv.callgraph,"",@"SHT_CUDA_CALLGRAPH"
	.align	4
	.sectionentsize	8
	.align		4
        /*0000*/ 	.word	0x00000000
	.align		4
        /*0004*/ 	.word	0xffffffff
	.align		4
        /*0008*/ 	.word	0x00000000
	.align		4
        /*000c*/ 	.word	0xfffffffe
	.align		4
        /*0010*/ 	.word	0x00000000
	.align		4
        /*0014*/ 	.word	0xfffffffd
	.align		4
        /*0018*/ 	.word	0x00000000
	.align		4
        /*001c*/ 	.word	0xfffffffc


//--------------------- .nv.constant4             --------------------------
	.section	.nv.constant4,"a",@progbits
	.align	8
	.align		8
.nv.constant4:
        /*0000*/ 	.dword	_$_str
	.align		8
        /*0008*/ 	.dword	_$_str_$_2


//--------------------- .text.triton_poi_fused__native_batch_norm_legit_no_training_leaky_relu_13 --------------------------
	.section	.text.triton_poi_fused__native_batch_norm_legit_no_training_leaky_relu_13,"ax",@progbits
	.align	128
        .global         triton_poi_fused__native_batch_norm_legit_no_training_leaky_relu_13
        .type           triton_poi_fused__native_batch_norm_legit_no_training_leaky_relu_13,@function
        .size           triton_poi_fused__native_batch_norm_legit_no_training_leaky_relu_13,(.L_x_1 - triton_poi_fused__native_batch_norm_legit_no_training_leaky_relu_13)
        .other          triton_poi_fused__native_batch_norm_legit_no_training_leaky_relu_13,@"STO_CUDA_ENTRY STV_DEFAULT"
triton_poi_fused__native_batch_norm_legit_no_training_leaky_relu_13:
.text.triton_poi_fused__native_batch_norm_legit_no_training_leaky_relu_13:
[----:B------:R-:W-:Y:S01]  /*0000*/  LDC R1, c[0x0][0x28] ;  /* 0x00000a00ff017b82 */ /* 0x000fe20000000800 */
[----:B------:R-:W1:Y:S07]  /*0010*/  S2R R0, SR_TID.X ;  /* 0x0000000000007919 */ /* 0x000e6e0000002100 */
[----:B------:R-:W2:Y:S01]  /*0020*/  LDC.64 R4, c[0x0][0x228] ;  /* 0x00008a00ff047b82 */ /* 0x000ea20000000a00 */
[----:B------:R-:W-:Y:S01]  /*0030*/  ULDC.64 UR4, c[0x0][0x208] ;  /* 0x0000820000047ab9 */ /* 0x000fe20000000a00 */
[----:B------:R-:W3:Y:S06]  /*0040*/  S2R R7, SR_CTAID.X ;  /* 0x0000000000077919 */ /* 0x000eec0000002500 */
[----:B------:R-:W4:Y:S08]  /*0050*/  LDC.64 R16, c[0x0][0x220] ;  /* 0x00008800ff107b82 */ /* 0x000f300000000a00 */
[----:B------:R-:W5:Y:S08]  /*0060*/  LDC.64 R22, c[0x0][0x218] ;  /* 0x00008600ff167b82 */ /* 0x000f700000000a00 */
[----:B------:R-:W5:Y:S01]  /*0070*/  LDC.64 R20, c[0x0][0x230] ;  /* 0x00008c00ff147b82 */ /* 0x000f620000000a00 */
[----:B-1----:R-:W-:-:S07]  /*0080*/  SHF.L.U32 R0, R0, 0x2, RZ ;  /* 0x0000000200007819 */ /* 0x002fce00000006ff */
[----:B------:R-:W1:Y:S01]  /*0090*/  LDC.64 R8, c[0x0][0x238] ;  /* 0x00008e00ff087b82 */ /* 0x000e620000000a00 */
[----:B---3--:R-:W-:Y:S02]  /*00a0*/  SHF.R.S32.HI R3, RZ, 0x15, R7 ;  /* 0x00000015ff037819 */ /* 0x008fe40000011407 */
[----:B------:R-:W-:Y:S02]  /*00b0*/  LOP3.LUT R0, R0, 0x1fc, RZ, 0xc0, !PT ;  /* 0x000001fc00007812 */ /* 0x000fe400078ec0ff */
[----:B------:R-:W-:Y:S02]  /*00c0*/  SGXT R3, R3, 0x1 ;  /* 0x000000010303781a */ /* 0x000fe40000000200 */
[----:B------:R-:W-:-:S04]  /*00d0*/  LEA R0, R7, R0, 0xa ;  /* 0x0000000007007211 */ /* 0x000fc800078e50ff */
[----:B------:R-:W-:-:S04]  /*00e0*/  LEA.HI R3, R3, R0, RZ, 0x8 ;  /* 0x0000000003037211 */ /* 0x000fc800078f40ff */
[----:B------:R-:W-:-:S04]  /*00f0*/  LOP3.LUT R3, R3, 0xffffff00, RZ, 0xc0, !PT ;  /* 0xffffff0003037812 */ /* 0x000fc800078ec0ff */
[----:B------:R-:W-:-:S05]  /*0100*/  IADD3 R24, R0, -R3, RZ ;  /* 0x8000000300187210 */ /* 0x000fca0007ffe0ff */
[----:B--2---:R-:W-:-:S06]  /*0110*/  IMAD.WIDE R4, R24, 0x4, R4 ;  /* 0x0000000418047825 */ /* 0x004fcc00078e0204 */
[----:B------:R-:W2:Y:S01]  /*0120*/  LDG.E.EL.128 R4, desc[UR4][R4.64] ;  /* 0x0000000404047981 */ /* 0x000ea2000c2e1d00 */
[----:B----4-:R-:W-:-:S04]  /*0130*/  IMAD.WIDE R16, R24, 0x4, R16 ;  /* 0x0000000418107825 */ /* 0x010fc800078e0210 */
[----:B-----5:R-:W-:Y:S02]  /*0140*/  IMAD.WIDE R22, R0, 0x4, R22 ;  /* 0x0000000400167825 */ /* 0x020fe400078e0216 */
[----:B------:R-:W3:Y:S02]  /*0150*/  LDG.E.EL.128 R16, desc[UR4][R16.64] ;  /* 0x0000000410107981 */ /* 0x000ee4000c2e1d00 */
[C---:B0-----:R-:W-:Y:S02]  /*0160*/  IMAD.WIDE R20, R24.reuse, 0x4, R20 ;  /* 0x0000000418147825 */ /* 0x041fe400078e0214 */
[----:B------:R-:W3:Y:S02]  /*0170*/  LDG.E.128 R12, desc[UR4][R22.64+0x800] ;  /* 0x00080004160c7981 */ /* 0x000ee4000c1e1d00 */
[----:B-1----:R-:W-:-:S04]  /*0180*/  IMAD.WIDE R24, R24, 0x4, R8 ;  /* 0x0000000418187825 */ /* 0x002fc800078e0208 */
[----:B--2---:R-:W-:Y:S01]  /*0190*/  FADD R2, R4, 9.9999997473787516356e-06 ;  /* 0x3727c5ac04027421 */ /* 0x004fe20000000000 */
[----:B------:R-:W-:Y:S01]  /*01a0*/  FADD R3, R5, 9.9999997473787516356e-06 ;  /* 0x3727c5ac05037421 */ /* 0x000fe20000000000 */
[----:B------:R-:W-:Y:S02]  /*01b0*/  FADD R6, R6, 9.9999997473787516356e-06 ;  /* 0x3727c5ac06067421 */ /* 0x000fe40000000000 */
[----:B------:R0:W1:Y:S08]  /*01c0*/  MUFU.SQRT R10, R2 ;  /* 0x00000002000a7308 */ /* 0x0000700000002000 */
[----:B------:R-:W2:Y:S01]  /*01d0*/  MUFU.SQRT R26, R3 ;  /* 0x00000003001a7308 */ /* 0x000ea20000002000 */
[----:B0-----:R-:W-:Y:S01]  /*01e0*/  HFMA2.MMA R2, -RZ, RZ, 1.625, 0 ;  /* 0x3e800000ff027435 */ /* 0x001fe200000001ff */
[----:B-1----:R-:W-:-:S06]  /*01f0*/  FSETP.GT.AND P0, PT, R10, 8.50705917302346158658e+37, PT ;  /* 0x7e8000000a00780b */ /* 0x002fcc0003f04000 */
[----:B------:R-:W0:Y:S01]  /*0200*/  MUFU.SQRT R6, R6 ;  /* 0x0000000600067308 */ /* 0x000e220000002000 */
[----:B------:R-:W-:Y:S02]  /*0210*/  FSETP.GEU.AND P3, PT, R10, 1.175494350822287508e-38, PT ;  /* 0x008000000a00780b */ /* 0x000fe40003f6e000 */
[C---:B--2---:R-:W-:Y:S02]  /*0220*/  FSETP.GT.AND P1, PT, R26.reuse, 8.50705917302346158658e+37, PT ;  /* 0x7e8000001a00780b */ /* 0x044fe40003f24000 */
[----:B------:R-:W-:Y:S02]  /*0230*/  FSETP.GEU.AND P4, PT, R26, 1.175494350822287508e-38, PT ;  /* 0x008000001a00780b */ /* 0x000fe40003f8e000 */
[----:B------:R-:W-:Y:S01]  /*0240*/  @P0 FMUL R10, R10, 0.25 ;  /* 0x3e8000000a0a0820 */ /* 0x000fe20000400000 */
[----:B0-----:R-:W-:-:S06]  /*0250*/  FSETP.GT.AND P2, PT, R6, 8.50705917302346158658e+37, PT ;  /* 0x7e8000000600780b */ /* 0x001fcc0003f44000 */
[----:B------:R-:W-:Y:S01]  /*0260*/  @!P3 FMUL R10, R10, 16777216 ;  /* 0x4b8000000a0ab820 */ /* 0x000fe20000400000 */
[----:B------:R-:W-:Y:S01]  /*0270*/  FSETP.GEU.AND P5, PT, R6, 1.175494350822287508e-38, PT ;  /* 0x008000000600780b */ /* 0x000fe20003fae000 */
[----:B------:R-:W-:Y:S02]  /*0280*/  @P1 FMUL R26, R26, 0.25 ;  /* 0x3e8000001a1a1820 */ /* 0x000fe40000400000 */
[----:B------:R0:W-:Y:S02]  /*0290*/  MUFU.RCP R3, R10 ;  /* 0x0000000a00037308 */ /* 0x0001e40000001000 */
[----:B------:R-:W-:Y:S01]  /*02a0*/  @!P4 FMUL R26, R26, 16777216 ;  /* 0x4b8000001a1ac820 */ /* 0x000fe20000400000 */
[----:B------:R-:W-:Y:S01]  /*02b0*/  FSEL R27, R2, 1, P1 ;  /* 0x3f800000021b7808 */ /* 0x000fe20000800000 */
[----:B------:R-:W-:-:S04]  /*02c0*/  @P2 FMUL R6, R6, 0.25 ;  /* 0x3e80000006062820 */ /* 0x000fc80000400000 */
[----:B------:R1:W2:Y:S01]  /*02d0*/  MUFU.RCP R4, R26 ;  /* 0x0000001a00047308 */ /* 0x0002a20000001000 */
[----:B0-----:R-:W4:Y:S01]  /*02e0*/  LDG.E.128 R8, desc[UR4][R22.64] ;  /* 0x0000000416087981 */ /* 0x001f22000c1e1d00 */
[----:B------:R-:W-:Y:S01]  /*02f0*/  @!P4 FMUL R27, R27, 16777216 ;  /* 0x4b8000001b1bc820 */ /* 0x000fe20000400000 */
[----:B------:R-:W-:Y:S01]  /*0300*/  @!P5 FMUL R6, R6, 16777216 ;  /* 0x4b8000000606d820 */ /* 0x000fe20000400000 */
[----:B------:R-:W-:-:S04]  /*0310*/  FADD R7, R7, 9.9999997473787516356e-06 ;  /* 0x3727c5ac07077421 */ /* 0x000fc80000000000 */
[----:B------:R-:W-:Y:S01]  /*0320*/  MUFU.RCP R5, R6 ;  /* 0x0000000600057308 */ /* 0x000fe20000001000 */
[----:B-1----:R-:W-:Y:S01]  /*0330*/  FSEL R26, R2, 1, P0 ;  /* 0x3f800000021a7808 */ /* 0x002fe20000000000 */
[----:B------:R-:W5:Y:S04]  /*0340*/  LDG.E.EL.128 R20, desc[UR4][R20.64] ;  /* 0x0000000414147981 */ /* 0x000f68000c2e1d00 */
[----:B------:R-:W-:Y:S01]  /*0350*/  @!P3 FMUL R26, R26, 16777216 ;  /* 0x4b8000001a1ab820 */ /* 0x000fe20000400000 */
[----:B--2---:R-:W-:-:S03]  /*0360*/  FMUL R4, R4, R27 ;  /* 0x0000001b04047220 */ /* 0x004fc60000400000 */
[----:B------:R-:W-:Y:S02]  /*0370*/  FMUL R3, R3, R26 ;  /* 0x0000001a03037220 */ /* 0x000fe40000400000 */
[----:B------:R-:W5:Y:S01]  /*0380*/  LDG.E.EL.128 R24, desc[UR4][R24.64] ;  /* 0x0000000418187981 */ /* 0x000f62000c2e1d00 */
[----:B------:R-:W0:Y:S02]  /*0390*/  MUFU.SQRT R6, R7 ;  /* 0x0000000700067308 */ /* 0x000e240000002000 */
[C---:B0-----:R-:W-:Y:S02]  /*03a0*/  FSETP.GT.AND P0, PT, R6.reuse, 8.50705917302346158658e+37, PT ;  /* 0x7e8000000600780b */ /* 0x041fe40003f04000 */
[----:B------:R-:W-:-:S11]  /*03b0*/  FSETP.GEU.AND P1, PT, R6, 1.175494350822287508e-38, PT ;  /* 0x008000000600780b */ /* 0x000fd60003f2e000 */
[----:B------:R-:W-:-:S04]  /*03c0*/  @P0 FMUL R6, R6, 0.25 ;  /* 0x3e80000006060820 */ /* 0x000fc80000400000 */
[----:B------:R-:W-:-:S06]  /*03d0*/  @!P1 FMUL R6, R6, 16777216 ;  /* 0x4b80000006069820 */ /* 0x000fcc0000400000 */
[----:B------:R-:W0:Y:S01]  /*03e0*/  MUFU.RCP R6, R6 ;  /* 0x0000000600067308 */ /* 0x000e220000001000 */
[C---:B------:R-:W-:Y:S02]  /*03f0*/  FSEL R29, R2.reuse, 1, P0 ;  /* 0x3f800000021d7808 */ /* 0x040fe40000000000 */
[----:B------:R-:W-:-:S03]  /*0400*/  FSEL R28, R2, 1, P2 ;  /* 0x3f800000021c7808 */ /* 0x000fc60001000000 */
[----:B------:R-:W-:Y:S01]  /*0410*/  @!P1 FMUL R29, R29, 16777216 ;  /* 0x4b8000001d1d9820 */ /* 0x000fe20000400000 */
[----:B---3--:R-:W-:Y:S01]  /*0420*/  FADD R15, R15, -R19 ;  /* 0x800000130f0f7221 */ /* 0x008fe20000000000 */
[----:B------:R-:W-:Y:S02]  /*0430*/  FADD R12, R12, -R16 ;  /* 0x800000100c0c7221 */ /* 0x000fe40000000000 */
[----:B0-----:R-:W-:Y:S01]  /*0440*/  FMUL R2, R6, R29 ;  /* 0x0000001d06027220 */ /* 0x001fe20000400000 */
[----:B------:R-:W-:Y:S01]  /*0450*/  @!P5 FMUL R28, R28, 16777216 ;  /* 0x4b8000001c1cd820 */ /* 0x000fe20000400000 */
[----:B------:R-:W-:Y:S01]  /*0460*/  FADD R14, R14, -R18 ;  /* 0x800000120e0e7221 */ /* 0x000fe20000000000 */
[----:B------:R-:W-:Y:S02]  /*0470*/  FADD R13, R13, -R17 ;  /* 0x800000110d0d7221 */ /* 0x000fe40000000000 */
[----:B------:R-:W-:Y:S01]  /*0480*/  FMUL R5, R5, R28 ;  /* 0x0000001c05057220 */ /* 0x000fe20000400000 */
[----:B----4-:R-:W-:Y:S01]  /*0490*/  FADD R11, R11, -R19 ;  /* 0x800000130b0b7221 */ /* 0x010fe20000000000 */
[----:B------:R-:W-:Y:S01]  /*04a0*/  FADD R8, R8, -R16 ;  /* 0x8000001008087221 */ /* 0x000fe20000000000 */
[----:B------:R-:W-:-:S02]  /*04b0*/  FADD R16, R10, -R18 ;  /* 0x800000120a107221 */ /* 0x000fc40000000000 */
[C---:B------:R-:W-:Y:S01]  /*04c0*/  FMUL R10, R2.reuse, R11 ;  /* 0x0000000b020a7220 */ /* 0x040fe20000400000 */
[----:B------:R-:W-:Y:S01]  /*04d0*/  FMUL R2, R2, R15 ;  /* 0x0000000f02027220 */ /* 0x000fe20000400000 */
[----:B------:R-:W-:Y:S01]  /*04e0*/  FADD R9, R9, -R17 ;  /* 0x8000001109097221 */ /* 0x000fe20000000000 */
[C---:B------:R-:W-:Y:S01]  /*04f0*/  FMUL R17, R3.reuse, R8 ;  /* 0x0000000803117220 */ /* 0x040fe20000400000 */
[----:B------:R-:W-:Y:S01]  /*0500*/  FMUL R11, R3, R12 ;  /* 0x0000000c030b7220 */ /* 0x000fe20000400000 */
[C---:B------:R-:W-:Y:S01]  /*0510*/  FMUL R15, R5.reuse, R16 ;  /* 0x00000010050f7220 */ /* 0x040fe20000400000 */
[----:B------:R-:W-:Y:S01]  /*0520*/  FMUL R5, R5, R14 ;  /* 0x0000000e05057220 */ /* 0x000fe20000400000 */
[--C-:B-----5:R-:W-:Y:S02]  /*0530*/  FFMA R7, R23, R2, R27.reuse ;  /* 0x0000000217077223 */ /* 0x120fe4000000001b */
[----:B------:R-:W0:Y:S03]  /*0540*/  LDC.64 R2, c[0x0][0x210] ;  /* 0x00008400ff027b82 */ /* 0x000e260000000a00 */
[----:B------:R-:W-:Y:S01]  /*0550*/  FSETP.GT.AND P6, PT, R7, RZ, PT ;  /* 0x000000ff0700720b */ /* 0x000fe20003fc4000 */
[C---:B------:R-:W-:Y:S01]  /*0560*/  FMUL R14, R4.reuse, R9 ;  /* 0x00000009040e7220 */ /* 0x040fe20000400000 */
[----:B------:R-:W-:Y:S01]  /*0570*/  FMUL R12, R4, R13 ;  /* 0x0000000d040c7220 */ /* 0x000fe20000400000 */
[----:B------:R-:W-:Y:S01]  /*0580*/  FFMA R4, R20, R11, R24 ;  /* 0x0000000b14047223 */ /* 0x000fe20000000018 */
[----:B------:R-:W-:Y:S01]  /*0590*/  FFMA R6, R22, R5, R26 ;  /* 0x0000000516067223 */ /* 0x000fe2000000001a */
[----:B------:R-:W-:Y:S01]  /*05a0*/  FFMA R11, R23, R10, R27 ;  /* 0x0000000a170b7223 */ /* 0x000fe2000000001b */
[----:B------:R-:W-:Y:S01]  /*05b0*/  FFMA R8, R20, R17, R24 ;  /* 0x0000001114087223 */ /* 0x000fe20000000018 */
[C-C-:B------:R-:W-:Y:S01]  /*05c0*/  FFMA R5, R21.reuse, R12, R25.reuse ;  /* 0x0000000c15057223 */ /* 0x140fe20000000019 */
[----:B------:R-:W-:Y:S01]  /*05d0*/  FFMA R10, R22, R15, R26 ;  /* 0x0000000f160a7223 */ /* 0x000fe2000000001a */
[----:B------:R-:W-:Y:S01]  /*05e0*/  FFMA R9, R21, R14, R25 ;  /* 0x0000000e15097223 */ /* 0x000fe20000000019 */
[----:B------:R-:W-:-:S02]  /*05f0*/  FSETP.GT.AND P5, PT, R6, RZ, PT ;  /* 0x000000ff0600720b */ /* 0x000fc40003fa4000 */
[----:B------:R-:W-:Y:S01]  /*0600*/  FSETP.GT.AND P4, PT, R5, RZ, PT ;  /* 0x000000ff0500720b */ /* 0x000fe20003f84000 */
[----:B------:R-:W-:Y:S01]  /*0610*/  @!P6 FMUL R7, R7, 0.20000000298023223877 ;  /* 0x3e4ccccd0707e820 */ /* 0x000fe20000400000 */
[----:B------:R-:W-:Y:S02]  /*0620*/  FSETP.GT.AND P3, PT, R11, RZ, PT ;  /* 0x000000ff0b00720b */ /* 0x000fe40003f64000 */
[----:B------:R-:W-:Y:S02]  /*0630*/  FSETP.GT.AND P2, PT, R10, RZ, PT ;  /* 0x000000ff0a00720b */ /* 0x000fe40003f44000 */
[----:B------:R-:W-:Y:S02]  /*0640*/  FSETP.GT.AND P1, PT, R9, RZ, PT ;  /* 0x000000ff0900720b */ /* 0x000fe40003f24000 */
[----:B------:R-:W-:Y:S02]  /*0650*/  FSETP.GT.AND P0, PT, R8, RZ, PT ;  /* 0x000000ff0800720b */ /* 0x000fe40003f04000 */
[----:B------:R-:W-:Y:S01]  /*0660*/  FSETP.GT.AND P6, PT, R4, RZ, PT ;  /* 0x000000ff0400720b */ /* 0x000fe20003fc4000 */
[----:B0-----:R-:W-:-:S04]  /*0670*/  IMAD.WIDE R2, R0, 0x4, R2 ;  /* 0x0000000400027825 */ /* 0x001fc800078e0202 */
[----:B------:R-:W-:Y:S01]  /*0680*/  @!P5 FMUL R6, R6, 0.20000000298023223877 ;  /* 0x3e4ccccd0606d820 */ /* 0x000fe20000400000 */
[----:B------:R-:W-:Y:S01]  /*0690*/  @!P4 FMUL R5, R5, 0.20000000298023223877 ;  /* 0x3e4ccccd0505c820 */ /* 0x000fe20000400000 */
[----:B------:R-:W-:Y:S01]  /*06a0*/  @!P3 FMUL R11, R11, 0.20000000298023223877 ;  /* 0x3e4ccccd0b0bb820 */ /* 0x000fe20000400000 */
[----:B------:R-:W-:Y:S01]  /*06b0*/  @!P2 FMUL R10, R10, 0.20000000298023223877 ;  /* 0x3e4ccccd0a0aa820 */ /* 0x000fe20000400000 */
[----:B------:R-:W-:Y:S02]  /*06c0*/  @!P1 FMUL R9, R9, 0.20000000298023223877 ;  /* 0x3e4ccccd09099820 */ /* 0x000fe40000400000 */
[----:B------:R-:W-:Y:S02]  /*06d0*/  @!P0 FMUL R8, R8, 0.20000000298023223877 ;  /* 0x3e4ccccd08088820 */ /* 0x000fe40000400000 */
[----:B------:R-:W-:-:S03]  /*06e0*/  @!P6 FMUL R4, R4, 0.20000000298023223877 ;  /* 0x3e4ccccd0404e820 */ /* 0x000fc60000400000 */
[----:B------:R-:W-:Y:S04]  /*06f0*/  STG.E.128 desc[UR4][R2.64], R8 ;  /* 0x0000000802007986 */ /* 0x000fe8000c101d04 */
[----:B------:R-:W-:Y:S01]  /*0700*/  STG.E.128 desc[UR4][R2.64+0x800], R4 ;  /* 0x0008000402007986 */ /* 0x000fe2000c101d04 */
[----:B------:R-:W-:Y:S05]  /*0710*/  EXIT ;  /* 0x000000000000794d */ /* 0x000fea0003800000 */
.L_x_0:
[----:B------:R-:W-:-:S00]  /*0720*/  BRA `(.L_x_0) ;  /* 0xfffffffc00fc7947 */ /* 0x000fc0000383ffff */
[----:B------:R-:W-:-:S00]  /*0730*/  NOP ;  /* 0x0000000000007918 */ /* 0x000fc00000000000 */
        /* <DEDUP_REMOVED lines=12> */
.L_x_1:


//--------------------- .nv.global.init           --------------------------
	.section	.nv.global.init,"aw",@progbits
.nv.global.init:
	.type		_$_str,@object
	.size		_$_str,(_$_str_$_2 - _$_str)
_$_str:
        /*0000*/ 	.byte	0x5f, 0x5f, 0x43, 0x55, 0x44, 0x41, 0x5f, 0x46, 0x54, 0x5a, 0x00
	.type		_$_str_$_2,@object
	.size		_$_str_$_2,(.L_1 - _$_str_$_2)
_$_str_$_2:
        /*000b*/ 	.byte	0x5f, 0x5f, 0x43, 0x55, 0x44, 0x41, 0x5f, 0x50, 0x52, 0x45, 0x43, 0x5f, 0x53, 0x51, 0x52, 0x54
        /*001b*/ 	.byte	0x00
.L_1:


//--------------------- .nv.constant0.triton_poi_fused__native_batch_norm_legit_no_training_leaky_relu_13 --------------------------
	.section	.nv.constant0.triton_poi_fused__native_batch_norm_legit_no_training_leaky_relu_13,"a",@progbits
	.sectionflags	@""
	.align	4
.nv.constant0.triton_poi_fused__native_batch_norm_legit_no_training_leaky_relu_13:
	.zero		580
